	.headerflags	@"EF_CUDA_TEXMODE_UNIFIED EF_CUDA_64BIT_ADDRESS EF_CUDA_ACCELERATORS EF_CUDA_SM90 EF_CUDA_VIRTUAL_SM(EF_CUDA_SM90)"
	.elftype	@"ET_EXEC"


//--------------------- .nv.info                  --------------------------
	.section	.nv.info,"",@"SHT_CUDA_INFO"
	.align	4


	//----- nvinfo : EIATTR_REGCOUNT
	.align		4
        /*0000*/ 	.byte	0x04, 0x2f
        /*0002*/ 	.short	(.L_1 - .L_0)
	.align		4
.L_0:
        /*0004*/ 	.word	index@(triton_poi_fused_convolution_silu_3)
        /*0008*/ 	.word	0x0000000e


	//----- nvinfo : EIATTR_MIN_STACK_SIZE
	.align		4
.L_1:
        /*000c*/ 	.byte	0x04, 0x12
        /*000e*/ 	.short	(.L_3 - .L_2)
	.align		4
.L_2:
        /*0010*/ 	.word	index@(triton_poi_fused_convolution_silu_3)
        /*0014*/ 	.word	0x00000000


	//----- nvinfo : EIATTR_FRAME_SIZE
	.align		4
.L_3:
        /*0018*/ 	.byte	0x04, 0x11
        /*001a*/ 	.short	(.L_5 - .L_4)
	.align		4
.L_4:
        /*001c*/ 	.word	index@(triton_poi_fused_convolution_silu_3)
        /*0020*/ 	.word	0x00000000


	//----- nvinfo : EIATTR_MIN_STACK_SIZE
	.align		4
.L_5:
        /*0024*/ 	.byte	0x04, 0x12
        /*0026*/ 	.short	(.L_7 - .L_6)
	.align		4
.L_6:
        /*0028*/ 	.word	index@(triton_poi_fused_convolution_silu_3)
        /*002c*/ 	.word	0x00000000
.L_7:


//--------------------- .nv.info.triton_poi_fused_convolution_silu_3 --------------------------
	.section	.nv.info.triton_poi_fused_convolution_silu_3,"",@"SHT_CUDA_INFO"
	.sectionflags	@""
	.align	4


	//----- nvinfo : EIATTR_CUDA_API_VERSION
	.align		4
        /*0000*/ 	.byte	0x04, 0x37
        /*0002*/ 	.short	(.L_9 - .L_8)
.L_8:
        /*0004*/ 	.word	0x0000007c


	//----- nvinfo : EIATTR_KPARAM_INFO
	.align		4
.L_9:
        /*0008*/ 	.byte	0x04, 0x17
        /*000a*/ 	.short	(.L_11 - .L_10)
.L_10:
        /*000c*/ 	.word	0x00000000
        /*0010*/ 	.short	0x0003
        /*0012*/ 	.short	0x0018
        /*0014*/ 	.byte	0x00, 0xf0, 0x11, 0x00


	//----- nvinfo : EIATTR_KPARAM_INFO
	.align		4
.L_11:
        /*0018*/ 	.byte	0x04, 0x17
        /*001a*/ 	.short	(.L_13 - .L_12)
.L_12:
        /*001c*/ 	.word	0x00000000
        /*0020*/ 	.short	0x0002
        /*0022*/ 	.short	0x0010
        /*0024*/ 	.byte	0x00, 0xf4, 0x21, 0x00


	//----- nvinfo : EIATTR_KPARAM_INFO
	.align		4
.L_13:
        /*0028*/ 	.byte	0x04, 0x17
        /*002a*/ 	.short	(.L_15 - .L_14)
.L_14:
        /*002c*/ 	.word	0x00000000
        /*0030*/ 	.short	0x0001
        /*0032*/ 	.short	0x0008
        /*0034*/ 	.byte	0x00, 0xf4, 0x21, 0x00


	//----- nvinfo : EIATTR_KPARAM_INFO
	.align		4
.L_15:
        /*0038*/ 	.byte	0x04, 0x17
        /*003a*/ 	.short	(.L_17 - .L_16)
.L_16:
        /*003c*/ 	.word	0x00000000
        /*0040*/ 	.short	0x0000
        /*0042*/ 	.short	0x0000
        /*0044*/ 	.byte	0x00, 0xf4, 0x21, 0x00


	//----- nvinfo : EIATTR_SPARSE_MMA_MASK
	.align		4
.L_17:
        /*0048*/ 	.byte	0x03, 0x50
        /*004a*/ 	.short	0x0000


	//----- nvinfo : EIATTR_MAXREG_COUNT
	.align		4
        /*004c*/ 	.byte	0x03, 0x1b
        /*004e*/ 	.short	0x00ff


	//----- nvinfo : EIATTR_EXIT_INSTR_OFFSETS
	.align		4
        /*0050*/ 	.byte	0x04, 0x1c
        /*0052*/ 	.short	(.L_19 - .L_18)


	//   ....[0]....
.L_18:
        /*0054*/ 	.word	0x00000260


	//   ....[1]....
        /*0058*/ 	.word	0x00000280


	//----- nvinfo : EIATTR_REQNTID
	.align		4
.L_19:
        /*005c*/ 	.byte	0x04, 0x10
        /*005e*/ 	.short	(.L_21 - .L_20)
.L_20:
        /*0060*/ 	.word	0x00000080
        /*0064*/ 	.word	0x00000001
        /*0068*/ 	.word	0x00000001


	//----- nvinfo : EIATTR_CBANK_PARAM_SIZE
	.align		4
.L_21:
        /*006c*/ 	.byte	0x03, 0x19
        /*006e*/ 	.short	0x001c


	//----- nvinfo : EIATTR_PARAM_CBANK
	.align		4
        /*0070*/ 	.byte	0x04, 0x0a
        /*0072*/ 	.short	(.L_23 - .L_22)
	.align		4
.L_22:
        /*0074*/ 	.word	index@(.nv.constant0.triton_poi_fused_convolution_silu_3)
        /*0078*/ 	.short	0x0210
        /*007a*/ 	.short	0x001c


	//----- nvinfo : EIATTR_SW_WAR
	.align		4
.L_23:
        /*007c*/ 	.byte	0x04, 0x36
        /*007e*/ 	.short	(.L_25 - .L_24)
.L_24:
        /*0080*/ 	.word	0x00000008
.L_25:


//--------------------- .nv.callgraph             --------------------------
	.section	.nv.callgraph,"",@"SHT_CUDA_CALLGRAPH"
	.align	4
	.sectionentsize	8
	.align		4
        /*0000*/ 	.word	0x00000000
	.align		4
        /*0004*/ 	.word	0xffffffff
	.align		4
        /*0008*/ 	.word	0x00000000
	.align		4
        /*000c*/ 	.word	0xfffffffe
	.align		4
        /*0010*/ 	.word	0x00000000
	.align		4
        /*0014*/ 	.word	0xfffffffd
	.align		4
        /*0018*/ 	.word	0x00000000
	.align		4
        /*001c*/ 	.word	0xfffffffc


//--------------------- .text.triton_poi_fused_convolution_silu_3 --------------------------
	.section	.text.triton_poi_fused_convolution_silu_3,"ax",@progbits
	.align	128
        .global         triton_poi_fused_convolution_silu_3
        .type           triton_poi_fused_convolution_silu_3,@function
        .size           triton_poi_fused_convolution_silu_3,(.L_x_1 - triton_poi_fused_convolution_silu_3)
        .other          triton_poi_fused_convolution_silu_3,@"STO_CUDA_ENTRY STV_DEFAULT"
triton_poi_fused_convolution_silu_3:
.text.triton_poi_fused_convolution_silu_3:
[----:B------:R-:W0:Y:S02]  /*0000*/  LDC R1, c[0x0][0x28] ;  /* 0x00000a00ff017b82 */ /* 0x000e240000000800 */
[----:B------:R-:W1:Y:S01]  /*0010*/  S2R R0, SR_TID.X ;  /* 0x0000000000007919 */ /* 0x000e620000002100 */
[----:B------:R-:W2:Y:S01]  /*0020*/  LDC.64 R4, c[0x0][0x218] ;  /* 0x00008600ff047b82 */ /* 0x000ea20000000a00 */
[----:B------:R-:W-:Y:S01]  /*0030*/  ULDC.64 UR4, c[0x0][0x208] ;  /* 0x0000820000047ab9 */ /* 0x000fe20000000a00 */
[----:B------:R-:W3:Y:S06]  /*0040*/  S2R R9, SR_CTAID.X ;  /* 0x0000000000097919 */ /* 0x000eec0000002500 */
[----:B------:R-:W4:Y:S01]  /*0050*/  LDC.64 R2, c[0x0][0x210] ;  /* 0x00008400ff027b82 */ /* 0x000f220000000a00 */
[----:B-1----:R-:W-:-:S02]  /*0060*/  LOP3.LUT R0, R0, 0x7f, RZ, 0xc0, !PT ;  /* 0x0000007f00007812 */ /* 0x002fc400078ec0ff */
[----:B---3--:R-:W-:Y:S02]  /*0070*/  SHF.R.S32.HI R6, RZ, 0x18, R9 ;  /* 0x00000018ff067819 */ /* 0x008fe40000011409 */
[----:B------:R-:W-:Y:S02]  /*0080*/  LEA R9, R9, R0, 0x7 ;  /* 0x0000000009097211 */ /* 0x000fe400078e38ff */
[----:B------:R-:W-:Y:S02]  /*0090*/  SGXT R0, R6, 0x1 ;  /* 0x000000010600781a */ /* 0x000fe40000000200 */
[C---:B------:R-:W-:Y:S01]  /*00a0*/  ISETP.GE.AND P0, PT, R9.reuse, 0x200, PT ;  /* 0x000002000900780c */ /* 0x040fe20003f06270 */
[----:B----4-:R-:W-:Y:S01]  /*00b0*/  IMAD.WIDE R2, R9, 0x4, R2 ;  /* 0x0000000409027825 */ /* 0x010fe200078e0202 */
[----:B------:R-:W-:-:S04]  /*00c0*/  LEA.HI R0, R0, R9, RZ, 0x7 ;  /* 0x0000000900007211 */ /* 0x000fc800078f38ff */
[----:B------:R-:W-:-:S04]  /*00d0*/  LOP3.LUT R0, R0, 0xffffff80, RZ, 0xc0, !PT ;  /* 0xffffff8000007812 */ /* 0x000fc800078ec0ff */
[----:B------:R-:W-:Y:S01]  /*00e0*/  IADD3 R7, R9, -R0, RZ ;  /* 0x8000000009077210 */ /* 0x000fe20007ffe0ff */
[----:B------:R-:W-:-:S04]  /*00f0*/  HFMA2.MMA R0, -RZ, RZ, 0, 0 ;  /* 0x00000000ff007435 */ /* 0x000fc800000001ff */
[----:B--2---:R-:W-:Y:S01]  /*0100*/  IMAD.WIDE R4, R7, 0x4, R4 ;  /* 0x0000000407047825 */ /* 0x004fe200078e0204 */
[----:B------:R-:W-:-:S05]  /*0110*/  MOV R7, RZ ;  /* 0x000000ff00077202 */ /* 0x000fca0000000f00 */
[----:B------:R-:W2:Y:S04]  /*0120*/  @!P0 LDG.E R0, desc[UR4][R2.64] ;  /* 0x0000000402008981 */ /* 0x000ea8000c1e1900 */
[----:B------:R1:W2:Y:S02]  /*0130*/  @!P0 LDG.E.EL R7, desc[UR4][R4.64] ;  /* 0x0000000404078981 */ /* 0x0002a4000c2e1900 */
[----:B-1----:R-:W-:Y:S01]  /*0140*/  HFMA2.MMA R5, -RZ, RZ, 1.625, 0 ;  /* 0x3e800000ff057435 */ /* 0x002fe200000001ff */
[----:B--2---:R-:W-:-:S04]  /*0150*/  FADD R11, R7, R0 ;  /* 0x00000000070b7221 */ /* 0x004fc80000000000 */
[----:B------:R-:W-:Y:S01]  /*0160*/  FADD R0, RZ, -R11 ;  /* 0x8000000bff007221 */ /* 0x000fe20000000000 */
[----:B------:R1:W-:Y:S03]  /*0170*/  @!P0 STG.E desc[UR4][R2.64], R11 ;  /* 0x0000000b02008986 */ /* 0x0003e6000c101904 */
[----:B------:R-:W-:-:S05]  /*0180*/  FMUL R0, R0, 1.4426950216293334961 ;  /* 0x3fb8aa3b00007820 */ /* 0x000fca0000400000 */
[----:B------:R-:W-:-:S13]  /*0190*/  FSETP.GEU.AND P1, PT, R0, -126, PT ;  /* 0xc2fc00000000780b */ /* 0x000fda0003f2e000 */
[----:B------:R-:W-:-:S04]  /*01a0*/  @!P1 FMUL R0, R0, 0.5 ;  /* 0x3f00000000009820 */ /* 0x000fc80000400000 */
[----:B------:R-:W2:Y:S02]  /*01b0*/  MUFU.EX2 R6, R0 ;  /* 0x0000000000067308 */ /* 0x000ea40000000800 */
[----:B--2---:R-:W-:-:S04]  /*01c0*/  @!P1 FMUL R6, R6, R6 ;  /* 0x0000000606069220 */ /* 0x004fc80000400000 */
[----:B------:R-:W-:Y:S02]  /*01d0*/  FADD R8, R6, 1 ;  /* 0x3f80000006087421 */ /* 0x000fe40000000000 */
[----:B------:R-:W2:Y:S03]  /*01e0*/  LDC.64 R6, c[0x0][0x220] ;  /* 0x00008800ff067b82 */ /* 0x000ea60000000a00 */
[----:B------:R-:W-:-:S04]  /*01f0*/  FSETP.GT.AND P1, PT, R8, 8.50705917302346158658e+37, PT ;  /* 0x7e8000000800780b */ /* 0x000fc80003f24000 */
[----:B------:R-:W-:-:S09]  /*0200*/  FSEL R5, R5, 1, P1 ;  /* 0x3f80000005057808 */ /* 0x000fd20000800000 */
[----:B------:R-:W-:-:S06]  /*0210*/  @P1 FMUL R8, R8, 0.25 ;  /* 0x3e80000008081820 */ /* 0x000fcc0000400000 */
[----:B------:R-:W3:Y:S02]  /*0220*/  MUFU.RCP R8, R8 ;  /* 0x0000000800087308 */ /* 0x000ee40000001000 */
[----:B---3--:R-:W-:Y:S01]  /*0230*/  FMUL R10, R8, R5 ;  /* 0x00000005080a7220 */ /* 0x008fe20000400000 */
[----:B--2---:R-:W-:-:S04]  /*0240*/  IMAD.WIDE R4, R9, 0x4, R6 ;  /* 0x0000000409047825 */ /* 0x004fc800078e0206 */
[----:B------:R-:W-:Y:S01]  /*0250*/  FMUL R7, R11, R10 ;  /* 0x0000000a0b077220 */ /* 0x000fe20000400000 */
[----:B-1----:R-:W-:Y:S06]  /*0260*/  @P0 EXIT ;  /* 0x000000000000094d */ /* 0x002fec0003800000 */
[----:B------:R-:W-:Y:S01]  /*0270*/  STG.E desc[UR4][R4.64], R7 ;  /* 0x0000000704007986 */ /* 0x000fe2000c101904 */
[----:B------:R-:W-:Y:S05]  /*0280*/  EXIT ;  /* 0x000000000000794d */ /* 0x000fea0003800000 */
.L_x_0:
[----:B------:R-:W-:-:S00]  /*0290*/  BRA `(.L_x_0) ;  /* 0xfffffffc00fc7947 */ /* 0x000fc0000383ffff */
[----:B------:R-:W-:-:S00]  /*02a0*/  NOP ;  /* 0x0000000000007918 */ /* 0x000fc00000000000 */
        /* <DEDUP_REMOVED lines=13> */
.L_x_1:


//--------------------- .nv.constant0.triton_poi_fused_convolution_silu_3 --------------------------
	.section	.nv.constant0.triton_poi_fused_convolution_silu_3,"a",@progbits
	.sectionflags	@""
	.align	4
.nv.constant0.triton_poi_fused_convolution_silu_3:
	.zero		556
